//
// Generated by NVIDIA NVVM Compiler
//
// Compiler Build ID: CL-36424714
// Cuda compilation tools, release 13.0, V13.0.88
// Based on NVVM 20.0.0
//

.version 9.0
.target sm_100
.address_size 64

	// .globl	_Z5k_mulPfS_S_2PC

.visible .entry _Z5k_mulPfS_S_2PC(
	.param .u64 .ptr .align 1 _Z5k_mulPfS_S_2PC_param_0,
	.param .u64 .ptr .align 1 _Z5k_mulPfS_S_2PC_param_1,
	.param .u64 .ptr .align 1 _Z5k_mulPfS_S_2PC_param_2,
	.param .align 4 .b8 _Z5k_mulPfS_S_2PC_param_3[12]
)
{
	.reg .pred 	%p<13>;
	.reg .b32 	%r<94>;
	.reg .b32 	%f<68>;
	.reg .b64 	%rd<69>;

	ld.param.u32 	%r1, [_Z5k_mulPfS_S_2PC_param_3+4];
	ld.param.u32 	%r46, [_Z5k_mulPfS_S_2PC_param_3];
	ld.param.u64 	%rd4, [_Z5k_mulPfS_S_2PC_param_0];
	ld.param.u64 	%rd5, [_Z5k_mulPfS_S_2PC_param_1];
	ld.param.u64 	%rd3, [_Z5k_mulPfS_S_2PC_param_2];
	ld.param.u32 	%r47, [_Z5k_mulPfS_S_2PC_param_3+8];
	cvta.to.global.u64 	%rd1, %rd5;
	cvta.to.global.u64 	%rd2, %rd4;
	mov.u32 	%r48, %ctaid.x;
	mov.u32 	%r49, %ntid.x;
	mov.u32 	%r50, %tid.x;
	mad.lo.s32 	%r3, %r48, %r49, %r50;
	mov.u32 	%r51, %ctaid.y;
	mov.u32 	%r52, %ntid.y;
	mul.lo.s32 	%r4, %r51, %r52;
	mov.u32 	%r5, %tid.y;
	add.s32 	%r53, %r4, %r5;
	setp.ge.u32 	%p1, %r3, %r46;
	setp.ge.u32 	%p2, %r53, %r47;
	or.pred  	%p3, %p1, %p2;
	@%p3 bra 	$L__BB0_14;
	mul.lo.s32 	%r7, %r1, %r3;
	setp.eq.s32 	%p4, %r1, 0;
	mov.f32 	%f67, 0f00000000;
	@%p4 bra 	$L__BB0_13;
	and.b32  	%r8, %r1, 7;
	setp.lt.u32 	%p5, %r1, 8;
	mov.f32 	%f67, 0f00000000;
	mov.b32 	%r92, 0;
	@%p5 bra 	$L__BB0_5;
	and.b32  	%r92, %r1, -8;
	neg.s32 	%r90, %r92;
	add.s32 	%r55, %r47, %r5;
	add.s32 	%r89, %r55, %r4;
	shl.b32 	%r12, %r47, 3;
	shl.b32 	%r56, %r47, 1;
	add.s32 	%r88, %r53, %r56;
	mad.lo.s32 	%r87, %r47, 3, %r53;
	shl.b32 	%r57, %r47, 2;
	add.s32 	%r86, %r53, %r57;
	mad.lo.s32 	%r85, %r47, 5, %r53;
	mad.lo.s32 	%r84, %r47, 6, %r53;
	mad.lo.s32 	%r83, %r47, 7, %r53;
	add.s32 	%r81, %r7, 3;
	mov.f32 	%f67, 0f00000000;
	mov.u32 	%r82, %r53;
$L__BB0_4:
	.pragma "nounroll";
	add.s32 	%r58, %r81, -3;
	mul.wide.u32 	%rd6, %r58, 4;
	add.s64 	%rd7, %rd2, %rd6;
	ld.global.f32 	%f17, [%rd7];
	mul.wide.u32 	%rd8, %r82, 4;
	add.s64 	%rd9, %rd1, %rd8;
	ld.global.f32 	%f18, [%rd9];
	fma.rn.f32 	%f19, %f17, %f18, %f67;
	add.s32 	%r59, %r81, -2;
	mul.wide.u32 	%rd10, %r59, 4;
	add.s64 	%rd11, %rd2, %rd10;
	ld.global.f32 	%f20, [%rd11];
	mul.wide.u32 	%rd12, %r89, 4;
	add.s64 	%rd13, %rd1, %rd12;
	ld.global.f32 	%f21, [%rd13];
	fma.rn.f32 	%f22, %f20, %f21, %f19;
	add.s32 	%r60, %r81, -1;
	mul.wide.u32 	%rd14, %r60, 4;
	add.s64 	%rd15, %rd2, %rd14;
	ld.global.f32 	%f23, [%rd15];
	mul.wide.u32 	%rd16, %r88, 4;
	add.s64 	%rd17, %rd1, %rd16;
	ld.global.f32 	%f24, [%rd17];
	fma.rn.f32 	%f25, %f23, %f24, %f22;
	add.s32 	%r61, %r81, 4;
	mul.wide.u32 	%rd18, %r81, 4;
	add.s64 	%rd19, %rd2, %rd18;
	ld.global.f32 	%f26, [%rd19];
	mul.wide.u32 	%rd20, %r87, 4;
	add.s64 	%rd21, %rd1, %rd20;
	ld.global.f32 	%f27, [%rd21];
	fma.rn.f32 	%f28, %f26, %f27, %f25;
	add.s32 	%r62, %r81, 1;
	mul.wide.u32 	%rd22, %r62, 4;
	add.s64 	%rd23, %rd2, %rd22;
	ld.global.f32 	%f29, [%rd23];
	mul.wide.u32 	%rd24, %r86, 4;
	add.s64 	%rd25, %rd1, %rd24;
	ld.global.f32 	%f30, [%rd25];
	fma.rn.f32 	%f31, %f29, %f30, %f28;
	add.s32 	%r63, %r81, 2;
	mul.wide.u32 	%rd26, %r63, 4;
	add.s64 	%rd27, %rd2, %rd26;
	ld.global.f32 	%f32, [%rd27];
	mul.wide.u32 	%rd28, %r85, 4;
	add.s64 	%rd29, %rd1, %rd28;
	ld.global.f32 	%f33, [%rd29];
	fma.rn.f32 	%f34, %f32, %f33, %f31;
	add.s32 	%r64, %r81, 3;
	mul.wide.u32 	%rd30, %r64, 4;
	add.s64 	%rd31, %rd2, %rd30;
	ld.global.f32 	%f35, [%rd31];
	mul.wide.u32 	%rd32, %r84, 4;
	add.s64 	%rd33, %rd1, %rd32;
	ld.global.f32 	%f36, [%rd33];
	fma.rn.f32 	%f37, %f35, %f36, %f34;
	mul.wide.u32 	%rd34, %r61, 4;
	add.s64 	%rd35, %rd2, %rd34;
	ld.global.f32 	%f38, [%rd35];
	mul.wide.u32 	%rd36, %r83, 4;
	add.s64 	%rd37, %rd1, %rd36;
	ld.global.f32 	%f39, [%rd37];
	fma.rn.f32 	%f67, %f38, %f39, %f37;
	add.s32 	%r90, %r90, 8;
	add.s32 	%r89, %r89, %r12;
	add.s32 	%r88, %r88, %r12;
	add.s32 	%r87, %r87, %r12;
	add.s32 	%r86, %r86, %r12;
	add.s32 	%r85, %r85, %r12;
	add.s32 	%r84, %r84, %r12;
	add.s32 	%r83, %r83, %r12;
	add.s32 	%r82, %r82, %r12;
	add.s32 	%r81, %r81, 8;
	setp.ne.s32 	%p6, %r90, 0;
	@%p6 bra 	$L__BB0_4;
$L__BB0_5:
	setp.eq.s32 	%p7, %r8, 0;
	@%p7 bra 	$L__BB0_13;
	and.b32  	%r41, %r1, 3;
	setp.lt.u32 	%p8, %r8, 4;
	@%p8 bra 	$L__BB0_8;
	add.s32 	%r65, %r92, %r7;
	mul.wide.u32 	%rd38, %r65, 4;
	add.s64 	%rd39, %rd2, %rd38;
	ld.global.f32 	%f41, [%rd39];
	mad.lo.s32 	%r66, %r92, %r47, %r53;
	mul.wide.u32 	%rd40, %r66, 4;
	add.s64 	%rd41, %rd1, %rd40;
	ld.global.f32 	%f42, [%rd41];
	fma.rn.f32 	%f43, %f41, %f42, %f67;
	add.s32 	%r67, %r65, 1;
	mul.wide.u32 	%rd42, %r67, 4;
	add.s64 	%rd43, %rd2, %rd42;
	ld.global.f32 	%f44, [%rd43];
	add.s32 	%r68, %r66, %r47;
	mul.wide.u32 	%rd44, %r68, 4;
	add.s64 	%rd45, %rd1, %rd44;
	ld.global.f32 	%f45, [%rd45];
	fma.rn.f32 	%f46, %f44, %f45, %f43;
	add.s32 	%r69, %r65, 2;
	mul.wide.u32 	%rd46, %r69, 4;
	add.s64 	%rd47, %rd2, %rd46;
	ld.global.f32 	%f47, [%rd47];
	add.s32 	%r70, %r68, %r47;
	mul.wide.u32 	%rd48, %r70, 4;
	add.s64 	%rd49, %rd1, %rd48;
	ld.global.f32 	%f48, [%rd49];
	fma.rn.f32 	%f49, %f47, %f48, %f46;
	add.s32 	%r71, %r65, 3;
	mul.wide.u32 	%rd50, %r71, 4;
	add.s64 	%rd51, %rd2, %rd50;
	ld.global.f32 	%f50, [%rd51];
	add.s32 	%r72, %r70, %r47;
	mul.wide.u32 	%rd52, %r72, 4;
	add.s64 	%rd53, %rd1, %rd52;
	ld.global.f32 	%f51, [%rd53];
	fma.rn.f32 	%f67, %f50, %f51, %f49;
	add.s32 	%r92, %r92, 4;
$L__BB0_8:
	setp.eq.s32 	%p9, %r41, 0;
	@%p9 bra 	$L__BB0_13;
	setp.eq.s32 	%p10, %r41, 1;
	@%p10 bra 	$L__BB0_11;
	add.s32 	%r73, %r92, %r7;
	mul.wide.u32 	%rd54, %r73, 4;
	add.s64 	%rd55, %rd2, %rd54;
	ld.global.f32 	%f53, [%rd55];
	mad.lo.s32 	%r74, %r92, %r47, %r53;
	mul.wide.u32 	%rd56, %r74, 4;
	add.s64 	%rd57, %rd1, %rd56;
	ld.global.f32 	%f54, [%rd57];
	fma.rn.f32 	%f55, %f53, %f54, %f67;
	add.s32 	%r75, %r73, 1;
	mul.wide.u32 	%rd58, %r75, 4;
	add.s64 	%rd59, %rd2, %rd58;
	ld.global.f32 	%f56, [%rd59];
	add.s32 	%r76, %r74, %r47;
	mul.wide.u32 	%rd60, %r76, 4;
	add.s64 	%rd61, %rd1, %rd60;
	ld.global.f32 	%f57, [%rd61];
	fma.rn.f32 	%f67, %f56, %f57, %f55;
	add.s32 	%r92, %r92, 2;
$L__BB0_11:
	and.b32  	%r77, %r1, 1;
	setp.eq.b32 	%p11, %r77, 1;
	not.pred 	%p12, %p11;
	@%p12 bra 	$L__BB0_13;
	add.s32 	%r78, %r92, %r7;
	mul.wide.u32 	%rd62, %r78, 4;
	add.s64 	%rd63, %rd2, %rd62;
	ld.global.f32 	%f58, [%rd63];
	mad.lo.s32 	%r79, %r92, %r47, %r53;
	mul.wide.u32 	%rd64, %r79, 4;
	add.s64 	%rd65, %rd1, %rd64;
	ld.global.f32 	%f59, [%rd65];
	fma.rn.f32 	%f67, %f58, %f59, %f67;
$L__BB0_13:
	mad.lo.s32 	%r80, %r47, %r3, %r53;
	cvta.to.global.u64 	%rd66, %rd3;
	mul.wide.u32 	%rd67, %r80, 4;
	add.s64 	%rd68, %rd66, %rd67;
	st.global.f32 	[%rd68], %f67;
$L__BB0_14:
	ret;

}


// ===== COMPILED SASS (sm_100) =====

	.target	sm_100

	.elftype	@"ET_EXEC"


//--------------------- .note.nv.tkinfo           --------------------------
	.section	.note.nv.tkinfo,"",@"SHT_NOTE"
	.sectionflags	@"SHF_NOTE_NV_TKINFO"
	.tkinfo
        /*0018*/ 	.word	0x00000002
        /*0030*/ 	.string	""
        /*0030*/ 	.string	"ptxas"
        /*0030*/ 	.string	"Cuda compilation tools, release 13.0, V13.0.88"
        /*0030*/ 	.string	"Build cuda_13.0.r13.0/compiler.36424714_0"
        /*0030*/ 	.string	"-arch sm_100 -m 64 "



//--------------------- .note.nv.cuinfo           --------------------------
	.section	.note.nv.cuinfo,"",@"SHT_NOTE"
	.sectionflags	@"SHF_NOTE_NV_CUINFO"
        /*0018*/ 	.short	0x0002
        /*001a*/ 	.short	0x0064
        /*001c*/ 	.short	0x0082
	.zero		2


//--------------------- .nv.info                  --------------------------
	.section	.nv.info,"",@"SHT_CUDA_INFO"
	.align	4


	//----- nvinfo : EIATTR_REGCOUNT
	.align		4
        /*0000*/ 	.byte	0x04, 0x2f
        /*0002*/ 	.short	(.L_1 - .L_0)
	.align		4
.L_0:
        /*0004*/ 	.word	index@(_Z5k_mulPfS_S_2PC)
        /*0008*/ 	.word	0x00000020


	//----- nvinfo : EIATTR_FRAME_SIZE
	.align		4
.L_1:
        /*000c*/ 	.byte	0x04, 0x11
        /*000e*/ 	.short	(.L_3 - .L_2)
	.align		4
.L_2:
        /*0010*/ 	.word	index@(_Z5k_mulPfS_S_2PC)
        /*0014*/ 	.word	0x00000000


	//----- nvinfo : EIATTR_MIN_STACK_SIZE
	.align		4
.L_3:
        /*0018*/ 	.byte	0x04, 0x12
        /*001a*/ 	.short	(.L_5 - .L_4)
	.align		4
.L_4:
        /*001c*/ 	.word	index@(_Z5k_mulPfS_S_2PC)
        /*0020*/ 	.word	0x00000000
.L_5:


//--------------------- .nv.compat                --------------------------
	.section	.nv.compat,"",@"SHT_CUDA_COMPAT_INFO"
	.align	4
        /*0000*/ 	.byte	0x02, 0x09, 0x00, 0x00, 0x02, 0x02, 0x01, 0x00, 0x02, 0x05, 0x05, 0x00, 0x03, 0x07, 0x01, 0x01
        /*0010*/ 	.byte	0x02, 0x03, 0x00, 0x00, 0x02, 0x06, 0x01, 0x00, 0x04, 0x0b, 0x08, 0x00, 0x09, 0x00, 0x00, 0x00
        /*0020*/ 	.byte	0x00, 0x00, 0x00, 0x00


//--------------------- .nv.info._Z5k_mulPfS_S_2PC --------------------------
	.section	.nv.info._Z5k_mulPfS_S_2PC,"",@"SHT_CUDA_INFO"
	.sectionflags	@""
	.align	4


	//----- nvinfo : EIATTR_CUDA_API_VERSION
	.align		4
        /*0000*/ 	.byte	0x04, 0x37
        /*0002*/ 	.short	(.L_7 - .L_6)
.L_6:
        /*0004*/ 	.word	0x00000082


	//----- nvinfo : EIATTR_KPARAM_INFO
	.align		4
.L_7:
        /*0008*/ 	.byte	0x04, 0x17
        /*000a*/ 	.short	(.L_9 - .L_8)
.L_8:
        /*000c*/ 	.word	0x00000000
        /*0010*/ 	.short	0x0003
        /*0012*/ 	.short	0x0018
        /*0014*/ 	.byte	0x00, 0xf0, 0x31, 0x00


	//----- nvinfo : EIATTR_KPARAM_INFO
	.align		4
.L_9:
        /*0018*/ 	.byte	0x04, 0x17
        /*001a*/ 	.short	(.L_11 - .L_10)
.L_10:
        /*001c*/ 	.word	0x00000000
        /*0020*/ 	.short	0x0002
        /*0022*/ 	.short	0x0010
        /*0024*/ 	.byte	0x00, 0xf5, 0x21, 0x00


	//----- nvinfo : EIATTR_KPARAM_INFO
	.align		4
.L_11:
        /*0028*/ 	.byte	0x04, 0x17
        /*002a*/ 	.short	(.L_13 - .L_12)
.L_12:
        /*002c*/ 	.word	0x00000000
        /*0030*/ 	.short	0x0001
        /*0032*/ 	.short	0x0008
        /*0034*/ 	.byte	0x00, 0xf5, 0x21, 0x00


	//----- nvinfo : EIATTR_KPARAM_INFO
	.align		4
.L_13:
        /*0038*/ 	.byte	0x04, 0x17
        /*003a*/ 	.short	(.L_15 - .L_14)
.L_14:
        /*003c*/ 	.word	0x00000000
        /*0040*/ 	.short	0x0000
        /*0042*/ 	.short	0x0000
        /*0044*/ 	.byte	0x00, 0xf5, 0x21, 0x00


	//----- nvinfo : EIATTR_SPARSE_MMA_MASK
	.align		4
.L_15:
        /*0048*/ 	.byte	0x03, 0x50
        /*004a*/ 	.short	0x0000


	//----- nvinfo : EIATTR_MAXREG_COUNT
	.align		4
        /*004c*/ 	.byte	0x03, 0x1b
        /*004e*/ 	.short	0x00ff


	//----- nvinfo : EIATTR_MERCURY_ISA_VERSION
	.align		4
        /*0050*/ 	.byte	0x03, 0x5f
        /*0052*/ 	.short	0x0101


	//----- nvinfo : EIATTR_VRC_CTA_INIT_COUNT
	.align		4
        /*0054*/ 	.byte	0x02, 0x4a
	.zero		1
	.zero		1


	//----- nvinfo : EIATTR_EXIT_INSTR_OFFSETS
	.align		4
        /*0058*/ 	.byte	0x04, 0x1c
        /*005a*/ 	.short	(.L_17 - .L_16)


	//   ....[0]....
.L_16:
        /*005c*/ 	.word	0x000000e0


	//   ....[1]....
        /*0060*/ 	.word	0x00000a90


	//----- nvinfo : EIATTR_CBANK_PARAM_SIZE
	.align		4
.L_17:
        /*0064*/ 	.byte	0x03, 0x19
        /*0066*/ 	.short	0x0024


	//----- nvinfo : EIATTR_PARAM_CBANK
	.align		4
        /*0068*/ 	.byte	0x04, 0x0a
        /*006a*/ 	.short	(.L_19 - .L_18)
	.align		4
.L_18:
        /*006c*/ 	.word	index@(.nv.constant0._Z5k_mulPfS_S_2PC)
        /*0070*/ 	.short	0x0380
        /*0072*/ 	.short	0x0024


	//----- nvinfo : EIATTR_SW_WAR
	.align		4
.L_19:
        /*0074*/ 	.byte	0x04, 0x36
        /*0076*/ 	.short	(.L_21 - .L_20)
.L_20:
        /*0078*/ 	.word	0x00000008
.L_21:


//--------------------- .nv.callgraph             --------------------------
	.section	.nv.callgraph,"",@"SHT_CUDA_CALLGRAPH"
	.align	4
	.sectionentsize	8
	.align		4
        /*0000*/ 	.word	0x00000000
	.align		4
        /*0004*/ 	.word	0xffffffff
	.align		4
        /*0008*/ 	.word	0x00000000
	.align		4
        /*000c*/ 	.word	0xfffffffe
	.align		4
        /*0010*/ 	.word	0x00000000
	.align		4
        /*0014*/ 	.word	0xfffffffd
	.align		4
        /*0018*/ 	.word	0x00000000
	.align		4
        /*001c*/ 	.word	0xfffffffc


//--------------------- .text._Z5k_mulPfS_S_2PC   --------------------------
	.section	.text._Z5k_mulPfS_S_2PC,"ax",@progbits
	.align	128
        .global         _Z5k_mulPfS_S_2PC
        .type           _Z5k_mulPfS_S_2PC,@function
        .size           _Z5k_mulPfS_S_2PC,(.L_x_5 - _Z5k_mulPfS_S_2PC)
        .other          _Z5k_mulPfS_S_2PC,@"STO_CUDA_ENTRY STV_DEFAULT"
_Z5k_mulPfS_S_2PC:
.text._Z5k_mulPfS_S_2PC:
[----:B------:R-:W-:Y:S01]  /*0000*/  LDC R1, c[0x0][0x37c] ;  /* 0x0000df00ff017b82 */ /* 0x000fe20000000800 */
[----:B------:R-:W0:Y:S07]  /*0010*/  S2R R7, SR_TID.Y ;  /* 0x0000000000077919 */ /* 0x000e2e0000002200 */
[----:B------:R-:W1:Y:S01]  /*0020*/  S2UR UR4, SR_CTAID.Y ;  /* 0x00000000000479c3 */ /* 0x000e620000002600 */
[----:B------:R-:W2:Y:S01]  /*0030*/  LDCU UR7, c[0x0][0x398] ;  /* 0x00007300ff0777ac */ /* 0x000ea20008000800 */
[----:B------:R-:W3:Y:S06]  /*0040*/  S2R R5, SR_TID.X ;  /* 0x0000000000057919 */ /* 0x000eec0000002100 */
[----:B------:R-:W3:Y:S01]  /*0050*/  LDC R2, c[0x0][0x360] ;  /* 0x0000d800ff027b82 */ /* 0x000ee20000000800 */
[----:B------:R-:W1:Y:S07]  /*0060*/  LDCU UR5, c[0x0][0x364] ;  /* 0x00006c80ff0577ac */ /* 0x000e6e0008000800 */
[----:B------:R-:W3:Y:S08]  /*0070*/  S2UR UR6, SR_CTAID.X ;  /* 0x00000000000679c3 */ /* 0x000ef00000002500 */
[----:B------:R-:W4:Y:S01]  /*0080*/  LDC R0, c[0x0][0x3a0] ;  /* 0x0000e800ff007b82 */ /* 0x000f220000000800 */
[----:B-1----:R-:W-:-:S06]  /*0090*/  UIMAD UR4, UR4, UR5, URZ ;  /* 0x00000005040472a4 */ /* 0x002fcc000f8e02ff */
[----:B0-----:R-:W-:Y:S01]  /*00a0*/  IADD3 R3, PT, PT, R7, UR4, RZ ;  /* 0x0000000407037c10 */ /* 0x001fe2000fffe0ff */
[----:B---3--:R-:W-:-:S03]  /*00b0*/  IMAD R2, R2, UR6, R5 ;  /* 0x0000000602027c24 */ /* 0x008fc6000f8e0205 */
[----:B----4-:R-:W-:-:S04]  /*00c0*/  ISETP.GE.U32.AND P0, PT, R3, R0, PT ;  /* 0x000000000300720c */ /* 0x010fc80003f06070 */
[----:B--2---:R-:W-:-:S13]  /*00d0*/  ISETP.GE.U32.OR P0, PT, R2, UR7, P0 ;  /* 0x0000000702007c0c */ /* 0x004fda0008706470 */
[----:B------:R-:W-:Y:S05]  /*00e0*/  @P0 EXIT ;  /* 0x000000000000094d */ /* 0x000fea0003800000 */
[----:B------:R-:W0:Y:S01]  /*00f0*/  LDC R5, c[0x0][0x39c] ;  /* 0x0000e700ff057b82 */ /* 0x000e220000000800 */
[----:B------:R-:W1:Y:S01]  /*0100*/  LDCU.64 UR6, c[0x0][0x358] ;  /* 0x00006b00ff0677ac */ /* 0x000e620008000a00 */
[----:B------:R-:W-:Y:S01]  /*0110*/  HFMA2 R12, -RZ, RZ, 0, 0 ;  /* 0x00000000ff0c7431 */ /* 0x000fe200000001ff */
[----:B0-----:R-:W-:-:S13]  /*0120*/  ISETP.NE.AND P0, PT, R5, RZ, PT ;  /* 0x000000ff0500720c */ /* 0x001fda0003f05270 */
[----:B-1----:R-:W-:Y:S05]  /*0130*/  @!P0 BRA `(.L_x_0) ;  /* 0x0000000800448947 */ /* 0x002fea0003800000 */
[C---:B------:R-:W-:Y:S02]  /*0140*/  ISETP.GE.U32.AND P1, PT, R5.reuse, 0x8, PT ;  /* 0x000000080500780c */ /* 0x040fe40003f26070 */
[----:B------:R-:W-:Y:S02]  /*0150*/  LOP3.LUT R4, R5, 0x7, RZ, 0xc0, !PT ;  /* 0x0000000705047812 */ /* 0x000fe400078ec0ff */
[----:B------:R-:W-:Y:S02]  /*0160*/  MOV R12, RZ ;  /* 0x000000ff000c7202 */ /* 0x000fe40000000f00 */
[----:B------:R-:W-:Y:S02]  /*0170*/  ISETP.NE.AND P0, PT, R4, RZ, PT ;  /* 0x000000ff0400720c */ /* 0x000fe40003f05270 */
[----:B------:R-:W-:-:S05]  /*0180*/  MOV R6, RZ ;  /* 0x000000ff00067202 */ /* 0x000fca0000000f00 */
[----:B------:R-:W-:Y:S06]  /*0190*/  @!P1 BRA `(.L_x_1) ;  /* 0x0000000400249947 */ /* 0x000fec0003800000 */
[----:B------:R-:W-:Y:S01]  /*01a0*/  LOP3.LUT R6, R5, 0xfffffff8, RZ, 0xc0, !PT ;  /* 0xfffffff805067812 */ /* 0x000fe200078ec0ff */
[C---:B------:R-:W-:Y:S01]  /*01b0*/  IMAD R11, R0.reuse, 0x3, R3 ;  /* 0x00000003000b7824 */ /* 0x040fe200078e0203 */
[C---:B------:R-:W-:Y:S01]  /*01c0*/  IADD3 R7, PT, PT, R0.reuse, UR4, R7 ;  /* 0x0000000400077c10 */ /* 0x040fe2000fffe007 */
[C-C-:B------:R-:W-:Y:S01]  /*01d0*/  IMAD R15, R0.reuse, 0x5, R3.reuse ;  /* 0x00000005000f7824 */ /* 0x140fe200078e0203 */
[CC--:B------:R-:W-:Y:S01]  /*01e0*/  LEA R9, R0.reuse, R3.reuse, 0x1 ;  /* 0x0000000300097211 */ /* 0x0c0fe200078e08ff */
[C-C-:B------:R-:W-:Y:S01]  /*01f0*/  IMAD R25, R0.reuse, 0x6, R3.reuse ;  /* 0x0000000600197824 */ /* 0x140fe200078e0203 */
[C---:B------:R-:W-:Y:S01]  /*0200*/  LEA R13, R0.reuse, R3, 0x2 ;  /* 0x00000003000d7211 */ /* 0x040fe200078e10ff */
[----:B------:R-:W-:Y:S01]  /*0210*/  IMAD R27, R0, 0x7, R3 ;  /* 0x00000007001b7824 */ /* 0x000fe200078e0203 */
[----:B------:R-:W-:Y:S01]  /*0220*/  MOV R12, RZ ;  /* 0x000000ff000c7202 */ /* 0x000fe20000000f00 */
[----:B------:R-:W-:Y:S01]  /*0230*/  IMAD R8, R2, R5, 0x3 ;  /* 0x0000000302087424 */ /* 0x000fe200078e0205 */
[----:B------:R-:W-:-:S02]  /*0240*/  MOV R29, R3 ;  /* 0x00000003001d7202 */ /* 0x000fc40000000f00 */
[----:B------:R-:W-:-:S07]  /*0250*/  IADD3 R10, PT, PT, -R6, RZ, RZ ;  /* 0x000000ff060a7210 */ /* 0x000fce0007ffe1ff */
.L_x_2:
[----:B------:R-:W0:Y:S01]  /*0260*/  LDC.64 R20, c[0x0][0x380] ;  /* 0x0000e000ff147b82 */ /* 0x000e220000000a00 */
[----:B------:R-:W-:-:S07]  /*0270*/  IADD3 R23, PT, PT, R8, -0x3, RZ ;  /* 0xfffffffd08177810 */ /* 0x000fce0007ffe0ff */
[----:B------:R-:W1:Y:S01]  /*0280*/  LDC.64 R16, c[0x0][0x388] ;  /* 0x0000e200ff107b82 */ /* 0x000e620000000a00 */
[----:B0-----:R-:W-:-:S06]  /*0290*/  IMAD.WIDE.U32 R22, R23, 0x4, R20 ;  /* 0x0000000417167825 */ /* 0x001fcc00078e0014 */
[----:B------:R-:W2:Y:S01]  /*02a0*/  LDG.E R23, desc[UR6][R22.64] ;  /* 0x0000000616177981 */ /* 0x000ea2000c1e1900 */
[----:B-1----:R-:W-:-:S06]  /*02b0*/  IMAD.WIDE.U32 R18, R29, 0x4, R16 ;  /* 0x000000041d127825 */ /* 0x002fcc00078e0010 */
[----:B------:R-:W2:Y:S01]  /*02c0*/  LDG.E R18, desc[UR6][R18.64] ;  /* 0x0000000612127981 */ /* 0x000ea2000c1e1900 */
[C---:B------:R-:W-:Y:S02]  /*02d0*/  IADD3 R14, PT, PT, R8.reuse, -0x2, RZ ;  /* 0xfffffffe080e7810 */ /* 0x040fe40007ffe0ff */
[----:B------:R-:W-:Y:S01]  /*02e0*/  IADD3 R24, PT, PT, R8, -0x1, RZ ;  /* 0xffffffff08187810 */ /* 0x000fe20007ffe0ff */
[----:B--2---:R-:W-:Y:S02]  /*02f0*/  FFMA R12, R23, R18, R12 ;  /* 0x00000012170c7223 */ /* 0x004fe4000000000c */
[----:B------:R-:W-:-:S04]  /*0300*/  IMAD.WIDE.U32 R18, R14, 0x4, R20 ;  /* 0x000000040e127825 */ /* 0x000fc800078e0014 */
[----:B------:R-:W-:Y:S01]  /*0310*/  IMAD.WIDE.U32 R22, R7, 0x4, R16 ;  /* 0x0000000407167825 */ /* 0x000fe200078e0010 */
[----:B------:R0:W2:Y:S04]  /*0320*/  LDG.E R14, desc[UR6][R18.64] ;  /* 0x00000006120e7981 */ /* 0x0000a8000c1e1900 */
[----:B------:R1:W2:Y:S01]  /*0330*/  LDG.E R26, desc[UR6][R22.64] ;  /* 0x00000006161a7981 */ /* 0x0002a2000c1e1900 */
[----:B0-----:R-:W-:-:S04]  /*0340*/  IMAD.WIDE.U32 R18, R24, 0x4, R20 ;  /* 0x0000000418127825 */ /* 0x001fc800078e0014 */
[----:B-1----:R-:W-:Y:S01]  /*0350*/  IMAD.WIDE.U32 R22, R9, 0x4, R16 ;  /* 0x0000000409167825 */ /* 0x002fe200078e0010 */
[----:B------:R0:W3:Y:S04]  /*0360*/  LDG.E R24, desc[UR6][R18.64] ;  /* 0x0000000612187981 */ /* 0x0000e8000c1e1900 */
[----:B------:R1:W3:Y:S01]  /*0370*/  LDG.E R28, desc[UR6][R22.64] ;  /* 0x00000006161c7981 */ /* 0x0002e2000c1e1900 */
[----:B0-----:R-:W-:-:S04]  /*0380*/  IMAD.WIDE.U32 R18, R8, 0x4, R20 ;  /* 0x0000000408127825 */ /* 0x001fc800078e0014 */
[----:B-1----:R-:W-:-:S04]  /*0390*/  IMAD.WIDE.U32 R22, R11, 0x4, R16 ;  /* 0x000000040b167825 */ /* 0x002fc800078e0010 */
[----:B--2---:R-:W-:Y:S02]  /*03a0*/  FFMA R12, R14, R26, R12 ;  /* 0x0000001a0e0c7223 */ /* 0x004fe4000000000c */
[----:B------:R-:W2:Y:S04]  /*03b0*/  LDG.E R14, desc[UR6][R18.64] ;  /* 0x00000006120e7981 */ /* 0x000ea8000c1e1900 */
[----:B------:R0:W2:Y:S01]  /*03c0*/  LDG.E R26, desc[UR6][R22.64] ;  /* 0x00000006161a7981 */ /* 0x0000a2000c1e1900 */
[----:B---3--:R-:W-:Y:S01]  /*03d0*/  FFMA R12, R24, R28, R12 ;  /* 0x0000001c180c7223 */ /* 0x008fe2000000000c */
[----:B------:R-:W-:Y:S01]  /*03e0*/  IADD3 R24, PT, PT, R8, 0x1, RZ ;  /* 0x0000000108187810 */ /* 0x000fe20007ffe0ff */
[----:B0-----:R-:W-:-:S04]  /*03f0*/  IMAD.WIDE.U32 R22, R13, 0x4, R16 ;  /* 0x000000040d167825 */ /* 0x001fc800078e0010 */
[----:B------:R-:W-:Y:S01]  /*0400*/  IMAD.WIDE.U32 R18, R24, 0x4, R20 ;  /* 0x0000000418127825 */ /* 0x000fe200078e0014 */
[----:B------:R-:W3:Y:S04]  /*0410*/  LDG.E R28, desc[UR6][R22.64] ;  /* 0x00000006161c7981 */ /* 0x000ee8000c1e1900 */
[----:B------:R0:W3:Y:S01]  /*0420*/  LDG.E R24, desc[UR6][R18.64] ;  /* 0x0000000612187981 */ /* 0x0000e2000c1e1900 */
[----:B--2---:R-:W-:Y:S01]  /*0430*/  FFMA R12, R14, R26, R12 ;  /* 0x0000001a0e0c7223 */ /* 0x004fe2000000000c */
[C---:B------:R-:W-:Y:S02]  /*0440*/  IADD3 R26, PT, PT, R8.reuse, 0x3, RZ ;  /* 0x00000003081a7810 */ /* 0x040fe40007ffe0ff */
[----:B------:R-:W-:-:S03]  /*0450*/  IADD3 R14, PT, PT, R8, 0x2, RZ ;  /* 0x00000002080e7810 */ /* 0x000fc60007ffe0ff */
[----:B0-----:R-:W-:Y:S01]  /*0460*/  IMAD.WIDE.U32 R18, R26, 0x4, R20 ;  /* 0x000000041a127825 */ /* 0x001fe200078e0014 */
[----:B------:R-:W-:-:S03]  /*0470*/  IADD3 R26, PT, PT, R8, 0x4, RZ ;  /* 0x00000004081a7810 */ /* 0x000fc60007ffe0ff */
[--C-:B------:R-:W-:Y:S02]  /*0480*/  IMAD.WIDE.U32 R22, R14, 0x4, R20.reuse ;  /* 0x000000040e167825 */ /* 0x100fe400078e0014 */
[----:B------:R0:W2:Y:S02]  /*0490*/  LDG.E R14, desc[UR6][R18.64] ;  /* 0x00000006120e7981 */ /* 0x0000a4000c1e1900 */
[----:B------:R-:W-:-:S04]  /*04a0*/  IMAD.WIDE.U32 R20, R26, 0x4, R20 ;  /* 0x000000041a147825 */ /* 0x000fc800078e0014 */
[----:B---3--:R-:W-:Y:S02]  /*04b0*/  FFMA R12, R24, R28, R12 ;  /* 0x0000001c180c7223 */ /* 0x008fe4000000000c */
[----:B------:R-:W3:Y:S01]  /*04c0*/  LDG.E R21, desc[UR6][R20.64] ;  /* 0x0000000614157981 */ /* 0x000ee2000c1e1900 */
[----:B0-----:R-:W-:-:S03]  /*04d0*/  IMAD.WIDE.U32 R18, R15, 0x4, R16 ;  /* 0x000000040f127825 */ /* 0x001fc600078e0010 */
[----:B------:R0:W4:Y:S04]  /*04e0*/  LDG.E R24, desc[UR6][R22.64] ;  /* 0x0000000616187981 */ /* 0x000128000c1e1900 */
[----:B------:R-:W4:Y:S01]  /*04f0*/  LDG.E R26, desc[UR6][R18.64] ;  /* 0x00000006121a7981 */ /* 0x000f22000c1e1900 */
[----:B0-----:R-:W-:-:S04]  /*0500*/  IMAD.WIDE.U32 R22, R25, 0x4, R16 ;  /* 0x0000000419167825 */ /* 0x001fc800078e0010 */
[----:B------:R-:W-:Y:S01]  /*0510*/  IMAD.WIDE.U32 R16, R27, 0x4, R16 ;  /* 0x000000041b107825 */ /* 0x000fe200078e0010 */
[----:B------:R-:W2:Y:S05]  /*0520*/  LDG.E R28, desc[UR6][R22.64] ;  /* 0x00000006161c7981 */ /* 0x000eaa000c1e1900 */
[----:B------:R-:W3:Y:S01]  /*0530*/  LDG.E R16, desc[UR6][R16.64] ;  /* 0x0000000610107981 */ /* 0x000ee2000c1e1900 */
[----:B------:R-:W-:-:S04]  /*0540*/  IADD3 R10, PT, PT, R10, 0x8, RZ ;  /* 0x000000080a0a7810 */ /* 0x000fc80007ffe0ff */
[----:B------:R-:W-:Y:S02]  /*0550*/  ISETP.NE.AND P1, PT, R10, RZ, PT ;  /* 0x000000ff0a00720c */ /* 0x000fe40003f25270 */
[----:B------:R-:W-:Y:S02]  /*0560*/  IADD3 R8, PT, PT, R8, 0x8, RZ ;  /* 0x0000000808087810 */ /* 0x000fe40007ffe0ff */
[C---:B------:R-:W-:Y:S02]  /*0570*/  LEA R7, R0.reuse, R7, 0x3 ;  /* 0x0000000700077211 */ /* 0x040fe400078e18ff */
[C---:B------:R-:W-:Y:S02]  /*0580*/  LEA R9, R0.reuse, R9, 0x3 ;  /* 0x0000000900097211 */ /* 0x040fe400078e18ff */
[C---:B------:R-:W-:Y:S02]  /*0590*/  LEA R11, R0.reuse, R11, 0x3 ;  /* 0x0000000b000b7211 */ /* 0x040fe400078e18ff */
[----:B------:R-:W-:-:S02]  /*05a0*/  LEA R13, R0, R13, 0x3 ;  /* 0x0000000d000d7211 */ /* 0x000fc400078e18ff */
[C---:B------:R-:W-:Y:S02]  /*05b0*/  LEA R15, R0.reuse, R15, 0x3 ;  /* 0x0000000f000f7211 */ /* 0x040fe400078e18ff */
[C---:B------:R-:W-:Y:S02]  /*05c0*/  LEA R25, R0.reuse, R25, 0x3 ;  /* 0x0000001900197211 */ /* 0x040fe400078e18ff */
[C---:B------:R-:W-:Y:S02]  /*05d0*/  LEA R27, R0.reuse, R27, 0x3 ;  /* 0x0000001b001b7211 */ /* 0x040fe400078e18ff */
[----:B------:R-:W-:Y:S01]  /*05e0*/  LEA R29, R0, R29, 0x3 ;  /* 0x0000001d001d7211 */ /* 0x000fe200078e18ff */
[----:B----4-:R-:W-:-:S04]  /*05f0*/  FFMA R12, R24, R26, R12 ;  /* 0x0000001a180c7223 */ /* 0x010fc8000000000c */
[----:B--2---:R-:W-:-:S04]  /*0600*/  FFMA R12, R14, R28, R12 ;  /* 0x0000001c0e0c7223 */ /* 0x004fc8000000000c */
[----:B---3--:R-:W-:Y:S01]  /*0610*/  FFMA R12, R21, R16, R12 ;  /* 0x00000010150c7223 */ /* 0x008fe2000000000c */
[----:B------:R-:W-:Y:S06]  /*0620*/  @P1 BRA `(.L_x_2) ;  /* 0xfffffffc000c1947 */ /* 0x000fec000383ffff */
.L_x_1:
[----:B------:R-:W-:Y:S05]  /*0630*/  @!P0 BRA `(.L_x_0) ;  /* 0x0000000400048947 */ /* 0x000fea0003800000 */
[----:B------:R-:W-:Y:S02]  /*0640*/  ISETP.GE.U32.AND P0, PT, R4, 0x4, PT ;  /* 0x000000040400780c */ /* 0x000fe40003f06070 */
[----:B------:R-:W-:-:S04]  /*0650*/  LOP3.LUT R13, R5, 0x3, RZ, 0xc0, !PT ;  /* 0x00000003050d7812 */ /* 0x000fc800078ec0ff */
[----:B------:R-:W-:-:S07]  /*0660*/  ISETP.NE.AND P1, PT, R13, RZ, PT ;  /* 0x000000ff0d00720c */ /* 0x000fce0003f25270 */
[----:B------:R-:W-:Y:S06]  /*0670*/  @!P0 BRA `(.L_x_3) ;  /* 0x00000000007c8947 */ /* 0x000fec0003800000 */
[----:B------:R-:W0:Y:S01]  /*0680*/  LDC.64 R8, c[0x0][0x388] ;  /* 0x0000e200ff087b82 */ /* 0x000e220000000a00 */
[----:B------:R-:W-:Y:S02]  /*0690*/  IMAD R15, R2, R5, R6 ;  /* 0x00000005020f7224 */ /* 0x000fe400078e0206 */
[----:B------:R-:W-:-:S03]  /*06a0*/  IMAD R17, R6, R0, R3 ;  /* 0x0000000006117224 */ /* 0x000fc600078e0203 */
[C---:B------:R-:W-:Y:S02]  /*06b0*/  IADD3 R23, PT, PT, R15.reuse, 0x1, RZ ;  /* 0x000000010f177810 */ /* 0x040fe40007ffe0ff */
[----:B------:R-:W1:Y:S01]  /*06c0*/  LDC.64 R10, c[0x0][0x380] ;  /* 0x0000e000ff0a7b82 */ /* 0x000e620000000a00 */
[C---:B------:R-:W-:Y:S02]  /*06d0*/  IADD3 R27, PT, PT, R15.reuse, 0x2, RZ ;  /* 0x000000020f1b7810 */ /* 0x040fe40007ffe0ff */
[----:B------:R-:W-:Y:S01]  /*06e0*/  IADD3 R4, PT, PT, R15, 0x3, RZ ;  /* 0x000000030f047810 */ /* 0x000fe20007ffe0ff */
[C---:B0-----:R-:W-:Y:S01]  /*06f0*/  IMAD.WIDE.U32 R20, R17.reuse, 0x4, R8 ;  /* 0x0000000411147825 */ /* 0x041fe200078e0008 */
[----:B------:R-:W-:-:S04]  /*0700*/  IADD3 R17, PT, PT, R17, R0, RZ ;  /* 0x0000000011117210 */ /* 0x000fc80007ffe0ff */
[-C--:B------:R-:W-:Y:S01]  /*0710*/  IADD3 R29, PT, PT, R17, R0.reuse, RZ ;  /* 0x00000000111d7210 */ /* 0x080fe20007ffe0ff */
[--C-:B-1----:R-:W-:Y:S01]  /*0720*/  IMAD.WIDE.U32 R24, R15, 0x4, R10.reuse ;  /* 0x000000040f187825 */ /* 0x102fe200078e000a */
[----:B------:R-:W2:Y:S03]  /*0730*/  LDG.E R20, desc[UR6][R20.64] ;  /* 0x0000000614147981 */ /* 0x000ea6000c1e1900 */
[----:B------:R-:W-:Y:S01]  /*0740*/  IMAD.WIDE.U32 R22, R23, 0x4, R10 ;  /* 0x0000000417167825 */ /* 0x000fe200078e000a */
[----:B------:R-:W2:Y:S03]  /*0750*/  LDG.E R7, desc[UR6][R24.64] ;  /* 0x0000000618077981 */ /* 0x000ea6000c1e1900 */
[----:B------:R-:W-:Y:S02]  /*0760*/  IMAD.WIDE.U32 R18, R17, 0x4, R8 ;  /* 0x0000000411127825 */ /* 0x000fe400078e0008 */
[----:B------:R-:W3:Y:S02]  /*0770*/  LDG.E R22, desc[UR6][R22.64] ;  /* 0x0000000616167981 */ /* 0x000ee4000c1e1900 */
[----:B------:R-:W-:Y:S01]  /*0780*/  IMAD.WIDE.U32 R14, R27, 0x4, R10 ;  /* 0x000000041b0e7825 */ /* 0x000fe200078e000a */
[C---:B------:R-:W-:Y:S01]  /*0790*/  IADD3 R27, PT, PT, R29.reuse, R0, RZ ;  /* 0x000000001d1b7210 */ /* 0x040fe20007ffe0ff */
[----:B------:R-:W3:Y:S02]  /*07a0*/  LDG.E R19, desc[UR6][R18.64] ;  /* 0x0000000612137981 */ /* 0x000ee4000c1e1900 */
[----:B------:R-:W-:-:S02]  /*07b0*/  IMAD.WIDE.U32 R16, R29, 0x4, R8 ;  /* 0x000000041d107825 */ /* 0x000fc400078e0008 */
[----:B------:R-:W4:Y:S02]  /*07c0*/  LDG.E R14, desc[UR6][R14.64] ;  /* 0x000000060e0e7981 */ /* 0x000f24000c1e1900 */
[----:B------:R-:W-:Y:S02]  /*07d0*/  IMAD.WIDE.U32 R10, R4, 0x4, R10 ;  /* 0x00000004040a7825 */ /* 0x000fe400078e000a */
[----:B------:R-:W4:Y:S02]  /*07e0*/  LDG.E R16, desc[UR6][R16.64] ;  /* 0x0000000610107981 */ /* 0x000f24000c1e1900 */
[----:B------:R-:W-:Y:S02]  /*07f0*/  IMAD.WIDE.U32 R8, R27, 0x4, R8 ;  /* 0x000000041b087825 */ /* 0x000fe400078e0008 */
[----:B------:R-:W5:Y:S04]  /*0800*/  LDG.E R10, desc[UR6][R10.64] ;  /* 0x000000060a0a7981 */ /* 0x000f68000c1e1900 */
[----:B------:R-:W5:Y:S01]  /*0810*/  LDG.E R8, desc[UR6][R8.64] ;  /* 0x0000000608087981 */ /* 0x000f62000c1e1900 */
[----:B------:R-:W-:Y:S01]  /*0820*/  IADD3 R6, PT, PT, R6, 0x4, RZ ;  /* 0x0000000406067810 */ /* 0x000fe20007ffe0ff */
[----:B--2---:R-:W-:-:S04]  /*0830*/  FFMA R7, R7, R20, R12 ;  /* 0x0000001407077223 */ /* 0x004fc8000000000c */
[----:B---3--:R-:W-:-:S04]  /*0840*/  FFMA R7, R22, R19, R7 ;  /* 0x0000001316077223 */ /* 0x008fc80000000007 */
[----:B----4-:R-:W-:-:S04]  /*0850*/  FFMA R7, R14, R16, R7 ;  /* 0x000000100e077223 */ /* 0x010fc80000000007 */
[----:B-----5:R-:W-:-:S07]  /*0860*/  FFMA R12, R10, R8, R7 ;  /* 0x000000080a0c7223 */ /* 0x020fce0000000007 */
.L_x_3:
[----:B------:R-:W-:Y:S05]  /*0870*/  @!P1 BRA `(.L_x_0) ;  /* 0x0000000000749947 */ /* 0x000fea0003800000 */
[----:B------:R-:W0:Y:S01]  /*0880*/  LDC.64 R8, c[0x0][0x388] ;  /* 0x0000e200ff087b82 */ /* 0x000e220000000a00 */
[----:B------:R-:W-:Y:S02]  /*0890*/  ISETP.NE.AND P0, PT, R13, 0x1, PT ;  /* 0x000000010d00780c */ /* 0x000fe40003f05270 */
[----:B------:R-:W-:-:S04]  /*08a0*/  LOP3.LUT R4, R5, 0x1, RZ, 0xc0, !PT ;  /* 0x0000000105047812 */ /* 0x000fc800078ec0ff */
[----:B------:R-:W-:Y:S01]  /*08b0*/  ISETP.NE.U32.AND P1, PT, R4, 0x1, PT ;  /* 0x000000010400780c */ /* 0x000fe20003f25070 */
[----:B------:R-:W1:Y:S06]  /*08c0*/  LDC.64 R18, c[0x0][0x380] ;  /* 0x0000e000ff127b82 */ /* 0x000e6c0000000a00 */
[----:B------:R-:W-:Y:S02]  /*08d0*/  @P0 IMAD R7, R2, R5, R6 ;  /* 0x0000000502070224 */ /* 0x000fe400078e0206 */
[----:B------:R-:W2:Y:S01]  /*08e0*/  LDC.64 R10, c[0x0][0x380] ;  /* 0x0000e000ff0a7b82 */ /* 0x000ea20000000a00 */
[C---:B------:R-:W-:Y:S01]  /*08f0*/  @P0 IMAD R17, R6.reuse, R0, R3 ;  /* 0x0000000006110224 */ /* 0x040fe200078e0203 */
[----:B------:R-:W-:-:S02]  /*0900*/  @P0 IADD3 R6, PT, PT, R6, 0x2, RZ ;  /* 0x0000000206060810 */ /* 0x000fc40007ffe0ff */
[----:B------:R-:W-:Y:S02]  /*0910*/  @P0 IADD3 R13, PT, PT, R7, 0x1, RZ ;  /* 0x00000001070d0810 */ /* 0x000fe40007ffe0ff */
[C---:B------:R-:W-:Y:S02]  /*0920*/  @P0 IADD3 R23, PT, PT, R17.reuse, R0, RZ ;  /* 0x0000000011170210 */ /* 0x040fe40007ffe0ff */
[----:B------:R-:W3:Y:S01]  /*0930*/  LDC.64 R14, c[0x0][0x388] ;  /* 0x0000e200ff0e7b82 */ /* 0x000ee20000000a00 */
[----:B0-----:R-:W-:-:S04]  /*0940*/  @P0 IMAD.WIDE.U32 R16, R17, 0x4, R8 ;  /* 0x0000000411100825 */ /* 0x001fc800078e0008 */
[----:B------:R-:W-:Y:S02]  /*0950*/  @P0 IMAD.WIDE.U32 R8, R23, 0x4, R8 ;  /* 0x0000000417080825 */ /* 0x000fe400078e0008 */
[----:B------:R-:W4:Y:S02]  /*0960*/  @P0 LDG.E R16, desc[UR6][R16.64] ;  /* 0x0000000610100981 */ /* 0x000f24000c1e1900 */
[--C-:B-1----:R-:W-:Y:S02]  /*0970*/  @P0 IMAD.WIDE.U32 R20, R7, 0x4, R18.reuse ;  /* 0x0000000407140825 */ /* 0x102fe400078e0012 */
[----:B------:R-:W5:Y:S02]  /*0980*/  @P0 LDG.E R8, desc[UR6][R8.64] ;  /* 0x0000000608080981 */ /* 0x000f64000c1e1900 */
[----:B------:R-:W-:Y:S02]  /*0990*/  @P0 IMAD.WIDE.U32 R18, R13, 0x4, R18 ;  /* 0x000000040d120825 */ /* 0x000fe400078e0012 */
[----:B------:R-:W4:Y:S02]  /*09a0*/  @P0 LDG.E R7, desc[UR6][R20.64] ;  /* 0x0000000614070981 */ /* 0x000f24000c1e1900 */
[----:B------:R-:W-:-:S02]  /*09b0*/  @!P1 IMAD R5, R2, R5, R6 ;  /* 0x0000000502059224 */ /* 0x000fc400078e0206 */
[----:B------:R-:W-:Y:S01]  /*09c0*/  @!P1 IMAD R13, R6, R0, R3 ;  /* 0x00000000060d9224 */ /* 0x000fe200078e0203 */
[----:B------:R-:W5:Y:S01]  /*09d0*/  @P0 LDG.E R18, desc[UR6][R18.64] ;  /* 0x0000000612120981 */ /* 0x000f62000c1e1900 */
[----:B--2---:R-:W-:-:S04]  /*09e0*/  @!P1 IMAD.WIDE.U32 R10, R5, 0x4, R10 ;  /* 0x00000004050a9825 */ /* 0x004fc800078e000a */
[----:B---3--:R-:W-:Y:S02]  /*09f0*/  @!P1 IMAD.WIDE.U32 R14, R13, 0x4, R14 ;  /* 0x000000040d0e9825 */ /* 0x008fe400078e000e */
[----:B------:R-:W2:Y:S04]  /*0a00*/  @!P1 LDG.E R11, desc[UR6][R10.64] ;  /* 0x000000060a0b9981 */ /* 0x000ea8000c1e1900 */
[----:B------:R-:W2:Y:S01]  /*0a10*/  @!P1 LDG.E R14, desc[UR6][R14.64] ;  /* 0x000000060e0e9981 */ /* 0x000ea2000c1e1900 */
[----:B----4-:R-:W-:-:S04]  /*0a20*/  @P0 FFMA R7, R7, R16, R12 ;  /* 0x0000001007070223 */ /* 0x010fc8000000000c */
[----:B-----5:R-:W-:-:S04]  /*0a30*/  @P0 FFMA R12, R18, R8, R7 ;  /* 0x00000008120c0223 */ /* 0x020fc80000000007 */
[----:B--2---:R-:W-:-:S07]  /*0a40*/  @!P1 FFMA R12, R11, R14, R12 ;  /* 0x0000000e0b0c9223 */ /* 0x004fce000000000c */
.L_x_0:
[----:B------:R-:W0:Y:S01]  /*0a50*/  LDC.64 R4, c[0x0][0x390] ;  /* 0x0000e400ff047b82 */ /* 0x000e220000000a00 */
[----:B------:R-:W-:-:S04]  /*0a60*/  IMAD R3, R2, R0, R3 ;  /* 0x0000000002037224 */ /* 0x000fc800078e0203 */
[----:B0-----:R-:W-:-:S05]  /*0a70*/  IMAD.WIDE.U32 R2, R3, 0x4, R4 ;  /* 0x0000000403027825 */ /* 0x001fca00078e0004 */
[----:B------:R-:W-:Y:S01]  /*0a80*/  STG.E desc[UR6][R2.64], R12 ;  /* 0x0000000c02007986 */ /* 0x000fe2000c101906 */
[----:B------:R-:W-:Y:S05]  /*0a90*/  EXIT ;  /* 0x000000000000794d */ /* 0x000fea0003800000 */
.L_x_4:
[----:B------:R-:W-:-:S00]  /*0aa0*/  BRA `(.L_x_4) ;  /* 0xfffffffc00fc7947 */ /* 0x000fc0000383ffff */
[----:B------:R-:W-:-:S00]  /*0ab0*/  NOP ;  /* 0x0000000000007918 */ /* 0x000fc00000000000 */
        /* <DEDUP_REMOVED lines=12> */
.L_x_5:


//--------------------- .nv.shared.reserved.0     --------------------------
	.section	.nv.shared.reserved.0,"aw",@nobits
	.weak		__nv_reservedSMEM_offset_0_alias
	.size		__nv_reservedSMEM_offset_0_alias, 0, 64
	.other		__nv_reservedSMEM_offset_0_alias,@"STO_CUDA_RESERVED_SHARED STV_DEFAULT"
__nv_reservedSMEM_offset_0_alias:
	.zero		0
	.zero		64


//--------------------- .nv.constant0._Z5k_mulPfS_S_2PC --------------------------
	.section	.nv.constant0._Z5k_mulPfS_S_2PC,"a",@progbits
	.sectionflags	@""
	.align	4
.nv.constant0._Z5k_mulPfS_S_2PC:
	.zero		932


//--------------------- SYMBOLS --------------------------

	.type		.nv.reservedSmem.offset0,@object
	.size		.nv.reservedSmem.offset0,0x4
